//
// Generated by NVIDIA NVVM Compiler
//
// Compiler Build ID: CL-36424714
// Cuda compilation tools, release 13.0, V13.0.88
// Based on NVVM 20.0.0
//

.version 9.0
.target sm_100
.address_size 64

	// .globl	_ZN3cub18CUB_300001_SM_10006detail11EmptyKernelIvEEvv
.global .align 1 .b8 _ZN41_INTERNAL_a4ed7312_4_k_cu_339aaca7_1161444cuda3std3__45__cpo5beginE[1];
.global .align 1 .b8 _ZN41_INTERNAL_a4ed7312_4_k_cu_339aaca7_1161444cuda3std3__45__cpo3endE[1];
.global .align 1 .b8 _ZN41_INTERNAL_a4ed7312_4_k_cu_339aaca7_1161444cuda3std3__45__cpo6cbeginE[1];
.global .align 1 .b8 _ZN41_INTERNAL_a4ed7312_4_k_cu_339aaca7_1161444cuda3std3__45__cpo4cendE[1];
.global .align 1 .b8 _ZN41_INTERNAL_a4ed7312_4_k_cu_339aaca7_1161444cuda3std3__45__cpo6rbeginE[1];
.global .align 1 .b8 _ZN41_INTERNAL_a4ed7312_4_k_cu_339aaca7_1161444cuda3std3__45__cpo4rendE[1];
.global .align 1 .b8 _ZN41_INTERNAL_a4ed7312_4_k_cu_339aaca7_1161444cuda3std3__45__cpo7crbeginE[1];
.global .align 1 .b8 _ZN41_INTERNAL_a4ed7312_4_k_cu_339aaca7_1161444cuda3std3__45__cpo5crendE[1];
.global .align 1 .b8 _ZN41_INTERNAL_a4ed7312_4_k_cu_339aaca7_1161444cuda3std3__443_GLOBAL__N__a4ed7312_4_k_cu_339aaca7_1161446ignoreE[1];
.global .align 1 .b8 _ZN41_INTERNAL_a4ed7312_4_k_cu_339aaca7_1161444cuda3std3__419piecewise_constructE[1];
.global .align 1 .b8 _ZN41_INTERNAL_a4ed7312_4_k_cu_339aaca7_1161444cuda3std3__48in_placeE[1];
.global .align 1 .b8 _ZN41_INTERNAL_a4ed7312_4_k_cu_339aaca7_1161444cuda3std3__420unreachable_sentinelE[1];
.global .align 1 .b8 _ZN41_INTERNAL_a4ed7312_4_k_cu_339aaca7_1161444cuda3std3__47nulloptE[1];
.global .align 1 .b8 _ZN41_INTERNAL_a4ed7312_4_k_cu_339aaca7_1161444cuda3std3__48unexpectE[1];
.global .align 1 .b8 _ZN41_INTERNAL_a4ed7312_4_k_cu_339aaca7_1161444cuda3std6ranges3__45__cpo4swapE[1];
.global .align 1 .b8 _ZN41_INTERNAL_a4ed7312_4_k_cu_339aaca7_1161444cuda3std6ranges3__45__cpo9iter_moveE[1];
.global .align 1 .b8 _ZN41_INTERNAL_a4ed7312_4_k_cu_339aaca7_1161444cuda3std6ranges3__45__cpo5beginE[1];
.global .align 1 .b8 _ZN41_INTERNAL_a4ed7312_4_k_cu_339aaca7_1161444cuda3std6ranges3__45__cpo3endE[1];
.global .align 1 .b8 _ZN41_INTERNAL_a4ed7312_4_k_cu_339aaca7_1161444cuda3std6ranges3__45__cpo6cbeginE[1];
.global .align 1 .b8 _ZN41_INTERNAL_a4ed7312_4_k_cu_339aaca7_1161444cuda3std6ranges3__45__cpo4cendE[1];
.global .align 1 .b8 _ZN41_INTERNAL_a4ed7312_4_k_cu_339aaca7_1161444cuda3std6ranges3__45__cpo7advanceE[1];
.global .align 1 .b8 _ZN41_INTERNAL_a4ed7312_4_k_cu_339aaca7_1161444cuda3std6ranges3__45__cpo9iter_swapE[1];
.global .align 1 .b8 _ZN41_INTERNAL_a4ed7312_4_k_cu_339aaca7_1161444cuda3std6ranges3__45__cpo4nextE[1];
.global .align 1 .b8 _ZN41_INTERNAL_a4ed7312_4_k_cu_339aaca7_1161444cuda3std6ranges3__45__cpo4prevE[1];
.global .align 1 .b8 _ZN41_INTERNAL_a4ed7312_4_k_cu_339aaca7_1161444cuda3std6ranges3__45__cpo4dataE[1];
.global .align 1 .b8 _ZN41_INTERNAL_a4ed7312_4_k_cu_339aaca7_1161444cuda3std6ranges3__45__cpo5cdataE[1];
.global .align 1 .b8 _ZN41_INTERNAL_a4ed7312_4_k_cu_339aaca7_1161444cuda3std6ranges3__45__cpo4sizeE[1];
.global .align 1 .b8 _ZN41_INTERNAL_a4ed7312_4_k_cu_339aaca7_1161444cuda3std6ranges3__45__cpo5ssizeE[1];
.global .align 1 .b8 _ZN41_INTERNAL_a4ed7312_4_k_cu_339aaca7_1161444cuda3std6ranges3__45__cpo8distanceE[1];
.global .align 1 .b8 _ZN41_INTERNAL_a4ed7312_4_k_cu_339aaca7_1161446thrust24THRUST_300001_SM_1000_NS8cuda_cub3parE[1];
.global .align 1 .b8 _ZN41_INTERNAL_a4ed7312_4_k_cu_339aaca7_1161446thrust24THRUST_300001_SM_1000_NS8cuda_cub10par_nosyncE[1];
.global .align 1 .b8 _ZN41_INTERNAL_a4ed7312_4_k_cu_339aaca7_1161446thrust24THRUST_300001_SM_1000_NS6system6detail10sequential3seqE[1];
.global .align 1 .b8 _ZN41_INTERNAL_a4ed7312_4_k_cu_339aaca7_1161446thrust24THRUST_300001_SM_1000_NS12placeholders2_1E[1];
.global .align 1 .b8 _ZN41_INTERNAL_a4ed7312_4_k_cu_339aaca7_1161446thrust24THRUST_300001_SM_1000_NS12placeholders2_2E[1];
.global .align 1 .b8 _ZN41_INTERNAL_a4ed7312_4_k_cu_339aaca7_1161446thrust24THRUST_300001_SM_1000_NS12placeholders2_3E[1];
.global .align 1 .b8 _ZN41_INTERNAL_a4ed7312_4_k_cu_339aaca7_1161446thrust24THRUST_300001_SM_1000_NS12placeholders2_4E[1];
.global .align 1 .b8 _ZN41_INTERNAL_a4ed7312_4_k_cu_339aaca7_1161446thrust24THRUST_300001_SM_1000_NS12placeholders2_5E[1];
.global .align 1 .b8 _ZN41_INTERNAL_a4ed7312_4_k_cu_339aaca7_1161446thrust24THRUST_300001_SM_1000_NS12placeholders2_6E[1];
.global .align 1 .b8 _ZN41_INTERNAL_a4ed7312_4_k_cu_339aaca7_1161446thrust24THRUST_300001_SM_1000_NS12placeholders2_7E[1];
.global .align 1 .b8 _ZN41_INTERNAL_a4ed7312_4_k_cu_339aaca7_1161446thrust24THRUST_300001_SM_1000_NS12placeholders2_8E[1];
.global .align 1 .b8 _ZN41_INTERNAL_a4ed7312_4_k_cu_339aaca7_1161446thrust24THRUST_300001_SM_1000_NS12placeholders2_9E[1];
.global .align 1 .b8 _ZN41_INTERNAL_a4ed7312_4_k_cu_339aaca7_1161446thrust24THRUST_300001_SM_1000_NS12placeholders3_10E[1];
.global .align 1 .b8 _ZN41_INTERNAL_a4ed7312_4_k_cu_339aaca7_1161446thrust24THRUST_300001_SM_1000_NS3seqE[1];

.visible .entry _ZN3cub18CUB_300001_SM_10006detail11EmptyKernelIvEEvv()
{


	ret;

}


// ===== COMPILED SASS (sm_100) =====

	.target	sm_100

	.elftype	@"ET_EXEC"


//--------------------- .note.nv.tkinfo           --------------------------
	.section	.note.nv.tkinfo,"",@"SHT_NOTE"
	.sectionflags	@"SHF_NOTE_NV_TKINFO"
	.tkinfo
        /*0018*/ 	.word	0x00000002
        /*0030*/ 	.string	""
        /*0030*/ 	.string	"ptxas"
        /*0030*/ 	.string	"Cuda compilation tools, release 13.0, V13.0.88"
        /*0030*/ 	.string	"Build cuda_13.0.r13.0/compiler.36424714_0"
        /*0030*/ 	.string	"-arch sm_100 -m 64 "



//--------------------- .note.nv.cuinfo           --------------------------
	.section	.note.nv.cuinfo,"",@"SHT_NOTE"
	.sectionflags	@"SHF_NOTE_NV_CUINFO"
        /*0018*/ 	.short	0x0002
        /*001a*/ 	.short	0x0064
        /*001c*/ 	.short	0x0082
	.zero		2


//--------------------- .nv.info                  --------------------------
	.section	.nv.info,"",@"SHT_CUDA_INFO"
	.align	4


	//----- nvinfo : EIATTR_REGCOUNT
	.align		4
        /*0000*/ 	.byte	0x04, 0x2f
        /*0002*/ 	.short	(.L_44 - .L_43)
	.align		4
.L_43:
        /*0004*/ 	.word	index@(_ZN3cub18CUB_300001_SM_10006detail11EmptyKernelIvEEvv)
        /*0008*/ 	.word	0x00000004


	//----- nvinfo : EIATTR_FRAME_SIZE
	.align		4
.L_44:
        /*000c*/ 	.byte	0x04, 0x11
        /*000e*/ 	.short	(.L_46 - .L_45)
	.align		4
.L_45:
        /*0010*/ 	.word	index@(_ZN3cub18CUB_300001_SM_10006detail11EmptyKernelIvEEvv)
        /*0014*/ 	.word	0x00000000


	//----- nvinfo : EIATTR_MIN_STACK_SIZE
	.align		4
.L_46:
        /*0018*/ 	.byte	0x04, 0x12
        /*001a*/ 	.short	(.L_48 - .L_47)
	.align		4
.L_47:
        /*001c*/ 	.word	index@(_ZN3cub18CUB_300001_SM_10006detail11EmptyKernelIvEEvv)
        /*0020*/ 	.word	0x00000000
.L_48:


//--------------------- .nv.compat                --------------------------
	.section	.nv.compat,"",@"SHT_CUDA_COMPAT_INFO"
	.align	4
        /*0000*/ 	.byte	0x02, 0x09, 0x00, 0x00, 0x02, 0x02, 0x01, 0x00, 0x02, 0x05, 0x05, 0x00, 0x03, 0x07, 0x01, 0x01
        /*0010*/ 	.byte	0x02, 0x03, 0x00, 0x00, 0x02, 0x06, 0x01, 0x00, 0x04, 0x0b, 0x08, 0x00, 0x09, 0x00, 0x00, 0x00
        /*0020*/ 	.byte	0x00, 0x00, 0x00, 0x00


//--------------------- .nv.info._ZN3cub18CUB_300001_SM_10006detail11EmptyKernelIvEEvv --------------------------
	.section	.nv.info._ZN3cub18CUB_300001_SM_10006detail11EmptyKernelIvEEvv,"",@"SHT_CUDA_INFO"
	.sectionflags	@""
	.align	4


	//----- nvinfo : EIATTR_CUDA_API_VERSION
	.align		4
        /*0000*/ 	.byte	0x04, 0x37
        /*0002*/ 	.short	(.L_50 - .L_49)
.L_49:
        /*0004*/ 	.word	0x00000082


	//----- nvinfo : EIATTR_SPARSE_MMA_MASK
	.align		4
.L_50:
        /*0008*/ 	.byte	0x03, 0x50
        /*000a*/ 	.short	0x0000


	//----- nvinfo : EIATTR_MAXREG_COUNT
	.align		4
        /*000c*/ 	.byte	0x03, 0x1b
        /*000e*/ 	.short	0x00ff


	//----- nvinfo : EIATTR_MERCURY_ISA_VERSION
	.align		4
        /*0010*/ 	.byte	0x03, 0x5f
        /*0012*/ 	.short	0x0101


	//----- nvinfo : EIATTR_VRC_CTA_INIT_COUNT
	.align		4
        /*0014*/ 	.byte	0x02, 0x4a
	.zero		1
	.zero		1


	//----- nvinfo : EIATTR_EXIT_INSTR_OFFSETS
	.align		4
        /*0018*/ 	.byte	0x04, 0x1c
        /*001a*/ 	.short	(.L_52 - .L_51)


	//   ....[0]....
.L_51:
        /*001c*/ 	.word	0x00000010


	//----- nvinfo : EIATTR_SW_WAR
	.align		4
.L_52:
        /*0020*/ 	.byte	0x04, 0x36
        /*0022*/ 	.short	(.L_54 - .L_53)
.L_53:
        /*0024*/ 	.word	0x00000008
.L_54:


//--------------------- .nv.callgraph             --------------------------
	.section	.nv.callgraph,"",@"SHT_CUDA_CALLGRAPH"
	.align	4
	.sectionentsize	8
	.align		4
        /*0000*/ 	.word	0x00000000
	.align		4
        /*0004*/ 	.word	0xffffffff
	.align		4
        /*0008*/ 	.word	0x00000000
	.align		4
        /*000c*/ 	.word	0xfffffffe
	.align		4
        /*0010*/ 	.word	0x00000000
	.align		4
        /*0014*/ 	.word	0xfffffffd
	.align		4
        /*0018*/ 	.word	0x00000000
	.align		4
        /*001c*/ 	.word	0xfffffffc


//--------------------- .nv.constant4             --------------------------
	.section	.nv.constant4,"a",@progbits
	.align	8
	.align		8
.nv.constant4:
        /*0000*/ 	.dword	_ZN41_INTERNAL_a4ed7312_4_k_cu_339aaca7_1163834cuda3std3__45__cpo5beginE
	.align		8
        /*0008*/ 	.dword	_ZN41_INTERNAL_a4ed7312_4_k_cu_339aaca7_1163834cuda3std3__45__cpo3endE
	.align		8
        /*0010*/ 	.dword	_ZN41_INTERNAL_a4ed7312_4_k_cu_339aaca7_1163834cuda3std3__45__cpo6cbeginE
	.align		8
        /*0018*/ 	.dword	_ZN41_INTERNAL_a4ed7312_4_k_cu_339aaca7_1163834cuda3std3__45__cpo4cendE
	.align		8
        /*0020*/ 	.dword	_ZN41_INTERNAL_a4ed7312_4_k_cu_339aaca7_1163834cuda3std3__45__cpo6rbeginE
	.align		8
        /*0028*/ 	.dword	_ZN41_INTERNAL_a4ed7312_4_k_cu_339aaca7_1163834cuda3std3__45__cpo4rendE
	.align		8
        /*0030*/ 	.dword	_ZN41_INTERNAL_a4ed7312_4_k_cu_339aaca7_1163834cuda3std3__45__cpo7crbeginE
	.align		8
        /*0038*/ 	.dword	_ZN41_INTERNAL_a4ed7312_4_k_cu_339aaca7_1163834cuda3std3__45__cpo5crendE
	.align		8
        /*0040*/ 	.dword	_ZN41_INTERNAL_a4ed7312_4_k_cu_339aaca7_1163834cuda3std3__443_GLOBAL__N__a4ed7312_4_k_cu_339aaca7_1163836ignoreE
	.align		8
        /*0048*/ 	.dword	_ZN41_INTERNAL_a4ed7312_4_k_cu_339aaca7_1163834cuda3std3__419piecewise_constructE
	.align		8
        /*0050*/ 	.dword	_ZN41_INTERNAL_a4ed7312_4_k_cu_339aaca7_1163834cuda3std3__48in_placeE
	.align		8
        /*0058*/ 	.dword	_ZN41_INTERNAL_a4ed7312_4_k_cu_339aaca7_1163834cuda3std3__420unreachable_sentinelE
	.align		8
        /*0060*/ 	.dword	_ZN41_INTERNAL_a4ed7312_4_k_cu_339aaca7_1163834cuda3std3__47nulloptE
	.align		8
        /*0068*/ 	.dword	_ZN41_INTERNAL_a4ed7312_4_k_cu_339aaca7_1163834cuda3std3__48unexpectE
	.align		8
        /*0070*/ 	.dword	_ZN41_INTERNAL_a4ed7312_4_k_cu_339aaca7_1163834cuda3std6ranges3__45__cpo4swapE
	.align		8
        /*0078*/ 	.dword	_ZN41_INTERNAL_a4ed7312_4_k_cu_339aaca7_1163834cuda3std6ranges3__45__cpo9iter_moveE
	.align		8
        /*0080*/ 	.dword	_ZN41_INTERNAL_a4ed7312_4_k_cu_339aaca7_1163834cuda3std6ranges3__45__cpo5beginE
	.align		8
        /*0088*/ 	.dword	_ZN41_INTERNAL_a4ed7312_4_k_cu_339aaca7_1163834cuda3std6ranges3__45__cpo3endE
	.align		8
        /*0090*/ 	.dword	_ZN41_INTERNAL_a4ed7312_4_k_cu_339aaca7_1163834cuda3std6ranges3__45__cpo6cbeginE
	.align		8
        /*0098*/ 	.dword	_ZN41_INTERNAL_a4ed7312_4_k_cu_339aaca7_1163834cuda3std6ranges3__45__cpo4cendE
	.align		8
        /*00a0*/ 	.dword	_ZN41_INTERNAL_a4ed7312_4_k_cu_339aaca7_1163834cuda3std6ranges3__45__cpo7advanceE
	.align		8
        /*00a8*/ 	.dword	_ZN41_INTERNAL_a4ed7312_4_k_cu_339aaca7_1163834cuda3std6ranges3__45__cpo9iter_swapE
	.align		8
        /*00b0*/ 	.dword	_ZN41_INTERNAL_a4ed7312_4_k_cu_339aaca7_1163834cuda3std6ranges3__45__cpo4nextE
	.align		8
        /*00b8*/ 	.dword	_ZN41_INTERNAL_a4ed7312_4_k_cu_339aaca7_1163834cuda3std6ranges3__45__cpo4prevE
	.align		8
        /*00c0*/ 	.dword	_ZN41_INTERNAL_a4ed7312_4_k_cu_339aaca7_1163834cuda3std6ranges3__45__cpo4dataE
	.align		8
        /*00c8*/ 	.dword	_ZN41_INTERNAL_a4ed7312_4_k_cu_339aaca7_1163834cuda3std6ranges3__45__cpo5cdataE
	.align		8
        /*00d0*/ 	.dword	_ZN41_INTERNAL_a4ed7312_4_k_cu_339aaca7_1163834cuda3std6ranges3__45__cpo4sizeE
	.align		8
        /*00d8*/ 	.dword	_ZN41_INTERNAL_a4ed7312_4_k_cu_339aaca7_1163834cuda3std6ranges3__45__cpo5ssizeE
	.align		8
        /*00e0*/ 	.dword	_ZN41_INTERNAL_a4ed7312_4_k_cu_339aaca7_1163834cuda3std6ranges3__45__cpo8distanceE
	.align		8
        /*00e8*/ 	.dword	_ZN41_INTERNAL_a4ed7312_4_k_cu_339aaca7_1163836thrust24THRUST_300001_SM_1000_NS8cuda_cub3parE
	.align		8
        /*00f0*/ 	.dword	_ZN41_INTERNAL_a4ed7312_4_k_cu_339aaca7_1163836thrust24THRUST_300001_SM_1000_NS8cuda_cub10par_nosyncE
	.align		8
        /*00f8*/ 	.dword	_ZN41_INTERNAL_a4ed7312_4_k_cu_339aaca7_1163836thrust24THRUST_300001_SM_1000_NS6system6detail10sequential3seqE
	.align		8
        /*0100*/ 	.dword	_ZN41_INTERNAL_a4ed7312_4_k_cu_339aaca7_1163836thrust24THRUST_300001_SM_1000_NS12placeholders2_1E
	.align		8
        /*0108*/ 	.dword	_ZN41_INTERNAL_a4ed7312_4_k_cu_339aaca7_1163836thrust24THRUST_300001_SM_1000_NS12placeholders2_2E
	.align		8
        /*0110*/ 	.dword	_ZN41_INTERNAL_a4ed7312_4_k_cu_339aaca7_1163836thrust24THRUST_300001_SM_1000_NS12placeholders2_3E
	.align		8
        /*0118*/ 	.dword	_ZN41_INTERNAL_a4ed7312_4_k_cu_339aaca7_1163836thrust24THRUST_300001_SM_1000_NS12placeholders2_4E
	.align		8
        /*0120*/ 	.dword	_ZN41_INTERNAL_a4ed7312_4_k_cu_339aaca7_1163836thrust24THRUST_300001_SM_1000_NS12placeholders2_5E
	.align		8
        /*0128*/ 	.dword	_ZN41_INTERNAL_a4ed7312_4_k_cu_339aaca7_1163836thrust24THRUST_300001_SM_1000_NS12placeholders2_6E
	.align		8
        /*0130*/ 	.dword	_ZN41_INTERNAL_a4ed7312_4_k_cu_339aaca7_1163836thrust24THRUST_300001_SM_1000_NS12placeholders2_7E
	.align		8
        /*0138*/ 	.dword	_ZN41_INTERNAL_a4ed7312_4_k_cu_339aaca7_1163836thrust24THRUST_300001_SM_1000_NS12placeholders2_8E
	.align		8
        /*0140*/ 	.dword	_ZN41_INTERNAL_a4ed7312_4_k_cu_339aaca7_1163836thrust24THRUST_300001_SM_1000_NS12placeholders2_9E
	.align		8
        /*0148*/ 	.dword	_ZN41_INTERNAL_a4ed7312_4_k_cu_339aaca7_1163836thrust24THRUST_300001_SM_1000_NS12placeholders3_10E
	.align		8
        /*0150*/ 	.dword	_ZN41_INTERNAL_a4ed7312_4_k_cu_339aaca7_1163836thrust24THRUST_300001_SM_1000_NS3seqE


//--------------------- .text._ZN3cub18CUB_300001_SM_10006detail11EmptyKernelIvEEvv --------------------------
	.section	.text._ZN3cub18CUB_300001_SM_10006detail11EmptyKernelIvEEvv,"ax",@progbits
	.align	128
        .global         _ZN3cub18CUB_300001_SM_10006detail11EmptyKernelIvEEvv
        .type           _ZN3cub18CUB_300001_SM_10006detail11EmptyKernelIvEEvv,@function
        .size           _ZN3cub18CUB_300001_SM_10006detail11EmptyKernelIvEEvv,(.L_x_1 - _ZN3cub18CUB_300001_SM_10006detail11EmptyKernelIvEEvv)
        .other          _ZN3cub18CUB_300001_SM_10006detail11EmptyKernelIvEEvv,@"STO_CUDA_ENTRY STV_DEFAULT"
_ZN3cub18CUB_300001_SM_10006detail11EmptyKernelIvEEvv:
.text._ZN3cub18CUB_300001_SM_10006detail11EmptyKernelIvEEvv:
[----:B------:R-:W-:Y:S01]  /*0000*/  LDC R1, c[0x0][0x37c] ;  /* 0x0000df00ff017b82 */ /* 0x000fe20000000800 */
[----:B------:R-:W-:Y:S05]  /*0010*/  EXIT ;  /* 0x000000000000794d */ /* 0x000fea0003800000 */
.L_x_0:
[----:B------:R-:W-:-:S00]  /*0020*/  BRA `(.L_x_0) ;  /* 0xfffffffc00fc7947 */ /* 0x000fc0000383ffff */
[----:B------:R-:W-:-:S00]  /*0030*/  NOP ;  /* 0x0000000000007918 */ /* 0x000fc00000000000 */
        /* <DEDUP_REMOVED lines=12> */
.L_x_1:


//--------------------- .nv.shared.reserved.0     --------------------------
	.section	.nv.shared.reserved.0,"aw",@nobits
	.weak		__nv_reservedSMEM_offset_0_alias
	.size		__nv_reservedSMEM_offset_0_alias, 0, 64
	.other		__nv_reservedSMEM_offset_0_alias,@"STO_CUDA_RESERVED_SHARED STV_DEFAULT"
__nv_reservedSMEM_offset_0_alias:
	.zero		0
	.zero		64


//--------------------- .nv.global                --------------------------
	.section	.nv.global,"aw",@nobits
.nv.global:
	.type		_ZN41_INTERNAL_a4ed7312_4_k_cu_339aaca7_1163836thrust24THRUST_300001_SM_1000_NS3seqE,@object
	.size		_ZN41_INTERNAL_a4ed7312_4_k_cu_339aaca7_1163836thrust24THRUST_300001_SM_1000_NS3seqE,(_ZN41_INTERNAL_a4ed7312_4_k_cu_339aaca7_1163834cuda3std3__48in_placeE - _ZN41_INTERNAL_a4ed7312_4_k_cu_339aaca7_1163836thrust24THRUST_300001_SM_1000_NS3seqE)
_ZN41_INTERNAL_a4ed7312_4_k_cu_339aaca7_1163836thrust24THRUST_300001_SM_1000_NS3seqE:
	.zero		1
	.type		_ZN41_INTERNAL_a4ed7312_4_k_cu_339aaca7_1163834cuda3std3__48in_placeE,@object
	.size		_ZN41_INTERNAL_a4ed7312_4_k_cu_339aaca7_1163834cuda3std3__48in_placeE,(_ZN41_INTERNAL_a4ed7312_4_k_cu_339aaca7_1163834cuda3std6ranges3__45__cpo4sizeE - _ZN41_INTERNAL_a4ed7312_4_k_cu_339aaca7_1163834cuda3std3__48in_placeE)
_ZN41_INTERNAL_a4ed7312_4_k_cu_339aaca7_1163834cuda3std3__48in_placeE:
	.zero		1
	.type		_ZN41_INTERNAL_a4ed7312_4_k_cu_339aaca7_1163834cuda3std6ranges3__45__cpo4sizeE,@object
	.size		_ZN41_INTERNAL_a4ed7312_4_k_cu_339aaca7_1163834cuda3std6ranges3__45__cpo4sizeE,(_ZN41_INTERNAL_a4ed7312_4_k_cu_339aaca7_1163836thrust24THRUST_300001_SM_1000_NS12placeholders2_3E - _ZN41_INTERNAL_a4ed7312_4_k_cu_339aaca7_1163834cuda3std6ranges3__45__cpo4sizeE)
_ZN41_INTERNAL_a4ed7312_4_k_cu_339aaca7_1163834cuda3std6ranges3__45__cpo4sizeE:
	.zero		1
	.type		_ZN41_INTERNAL_a4ed7312_4_k_cu_339aaca7_1163836thrust24THRUST_300001_SM_1000_NS12placeholders2_3E,@object
	.size		_ZN41_INTERNAL_a4ed7312_4_k_cu_339aaca7_1163836thrust24THRUST_300001_SM_1000_NS12placeholders2_3E,(_ZN41_INTERNAL_a4ed7312_4_k_cu_339aaca7_1163834cuda3std3__45__cpo6cbeginE - _ZN41_INTERNAL_a4ed7312_4_k_cu_339aaca7_1163836thrust24THRUST_300001_SM_1000_NS12placeholders2_3E)
_ZN41_INTERNAL_a4ed7312_4_k_cu_339aaca7_1163836thrust24THRUST_300001_SM_1000_NS12placeholders2_3E:
	.zero		1
	.type		_ZN41_INTERNAL_a4ed7312_4_k_cu_339aaca7_1163834cuda3std3__45__cpo6cbeginE,@object
	.size		_ZN41_INTERNAL_a4ed7312_4_k_cu_339aaca7_1163834cuda3std3__45__cpo6cbeginE,(_ZN41_INTERNAL_a4ed7312_4_k_cu_339aaca7_1163834cuda3std6ranges3__45__cpo6cbeginE - _ZN41_INTERNAL_a4ed7312_4_k_cu_339aaca7_1163834cuda3std3__45__cpo6cbeginE)
_ZN41_INTERNAL_a4ed7312_4_k_cu_339aaca7_1163834cuda3std3__45__cpo6cbeginE:
	.zero		1
	.type		_ZN41_INTERNAL_a4ed7312_4_k_cu_339aaca7_1163834cuda3std6ranges3__45__cpo6cbeginE,@object
	.size		_ZN41_INTERNAL_a4ed7312_4_k_cu_339aaca7_1163834cuda3std6ranges3__45__cpo6cbeginE,(_ZN41_INTERNAL_a4ed7312_4_k_cu_339aaca7_1163836thrust24THRUST_300001_SM_1000_NS12placeholders2_7E - _ZN41_INTERNAL_a4ed7312_4_k_cu_339aaca7_1163834cuda3std6ranges3__45__cpo6cbeginE)
_ZN41_INTERNAL_a4ed7312_4_k_cu_339aaca7_1163834cuda3std6ranges3__45__cpo6cbeginE:
	.zero		1
	.type		_ZN41_INTERNAL_a4ed7312_4_k_cu_339aaca7_1163836thrust24THRUST_300001_SM_1000_NS12placeholders2_7E,@object
	.size		_ZN41_INTERNAL_a4ed7312_4_k_cu_339aaca7_1163836thrust24THRUST_300001_SM_1000_NS12placeholders2_7E,(_ZN41_INTERNAL_a4ed7312_4_k_cu_339aaca7_1163834cuda3std3__45__cpo7crbeginE - _ZN41_INTERNAL_a4ed7312_4_k_cu_339aaca7_1163836thrust24THRUST_300001_SM_1000_NS12placeholders2_7E)
_ZN41_INTERNAL_a4ed7312_4_k_cu_339aaca7_1163836thrust24THRUST_300001_SM_1000_NS12placeholders2_7E:
	.zero		1
	.type		_ZN41_INTERNAL_a4ed7312_4_k_cu_339aaca7_1163834cuda3std3__45__cpo7crbeginE,@object
	.size		_ZN41_INTERNAL_a4ed7312_4_k_cu_339aaca7_1163834cuda3std3__45__cpo7crbeginE,(_ZN41_INTERNAL_a4ed7312_4_k_cu_339aaca7_1163834cuda3std6ranges3__45__cpo4nextE - _ZN41_INTERNAL_a4ed7312_4_k_cu_339aaca7_1163834cuda3std3__45__cpo7crbeginE)
_ZN41_INTERNAL_a4ed7312_4_k_cu_339aaca7_1163834cuda3std3__45__cpo7crbeginE:
	.zero		1
	.type		_ZN41_INTERNAL_a4ed7312_4_k_cu_339aaca7_1163834cuda3std6ranges3__45__cpo4nextE,@object
	.size		_ZN41_INTERNAL_a4ed7312_4_k_cu_339aaca7_1163834cuda3std6ranges3__45__cpo4nextE,(_ZN41_INTERNAL_a4ed7312_4_k_cu_339aaca7_1163834cuda3std6ranges3__45__cpo4swapE - _ZN41_INTERNAL_a4ed7312_4_k_cu_339aaca7_1163834cuda3std6ranges3__45__cpo4nextE)
_ZN41_INTERNAL_a4ed7312_4_k_cu_339aaca7_1163834cuda3std6ranges3__45__cpo4nextE:
	.zero		1
	.type		_ZN41_INTERNAL_a4ed7312_4_k_cu_339aaca7_1163834cuda3std6ranges3__45__cpo4swapE,@object
	.size		_ZN41_INTERNAL_a4ed7312_4_k_cu_339aaca7_1163834cuda3std6ranges3__45__cpo4swapE,(_ZN41_INTERNAL_a4ed7312_4_k_cu_339aaca7_1163836thrust24THRUST_300001_SM_1000_NS8cuda_cub10par_nosyncE - _ZN41_INTERNAL_a4ed7312_4_k_cu_339aaca7_1163834cuda3std6ranges3__45__cpo4swapE)
_ZN41_INTERNAL_a4ed7312_4_k_cu_339aaca7_1163834cuda3std6ranges3__45__cpo4swapE:
	.zero		1
	.type		_ZN41_INTERNAL_a4ed7312_4_k_cu_339aaca7_1163836thrust24THRUST_300001_SM_1000_NS8cuda_cub10par_nosyncE,@object
	.size		_ZN41_INTERNAL_a4ed7312_4_k_cu_339aaca7_1163836thrust24THRUST_300001_SM_1000_NS8cuda_cub10par_nosyncE,(_ZN41_INTERNAL_a4ed7312_4_k_cu_339aaca7_1163836thrust24THRUST_300001_SM_1000_NS12placeholders2_9E - _ZN41_INTERNAL_a4ed7312_4_k_cu_339aaca7_1163836thrust24THRUST_300001_SM_1000_NS8cuda_cub10par_nosyncE)
_ZN41_INTERNAL_a4ed7312_4_k_cu_339aaca7_1163836thrust24THRUST_300001_SM_1000_NS8cuda_cub10par_nosyncE:
	.zero		1
	.type		_ZN41_INTERNAL_a4ed7312_4_k_cu_339aaca7_1163836thrust24THRUST_300001_SM_1000_NS12placeholders2_9E,@object
	.size		_ZN41_INTERNAL_a4ed7312_4_k_cu_339aaca7_1163836thrust24THRUST_300001_SM_1000_NS12placeholders2_9E,(_ZN41_INTERNAL_a4ed7312_4_k_cu_339aaca7_1163834cuda3std3__443_GLOBAL__N__a4ed7312_4_k_cu_339aaca7_1163836ignoreE - _ZN41_INTERNAL_a4ed7312_4_k_cu_339aaca7_1163836thrust24THRUST_300001_SM_1000_NS12placeholders2_9E)
_ZN41_INTERNAL_a4ed7312_4_k_cu_339aaca7_1163836thrust24THRUST_300001_SM_1000_NS12placeholders2_9E:
	.zero		1
	.type		_ZN41_INTERNAL_a4ed7312_4_k_cu_339aaca7_1163834cuda3std3__443_GLOBAL__N__a4ed7312_4_k_cu_339aaca7_1163836ignoreE,@object
	.size		_ZN41_INTERNAL_a4ed7312_4_k_cu_339aaca7_1163834cuda3std3__443_GLOBAL__N__a4ed7312_4_k_cu_339aaca7_1163836ignoreE,(_ZN41_INTERNAL_a4ed7312_4_k_cu_339aaca7_1163834cuda3std6ranges3__45__cpo4dataE - _ZN41_INTERNAL_a4ed7312_4_k_cu_339aaca7_1163834cuda3std3__443_GLOBAL__N__a4ed7312_4_k_cu_339aaca7_1163836ignoreE)
_ZN41_INTERNAL_a4ed7312_4_k_cu_339aaca7_1163834cuda3std3__443_GLOBAL__N__a4ed7312_4_k_cu_339aaca7_1163836ignoreE:
	.zero		1
	.type		_ZN41_INTERNAL_a4ed7312_4_k_cu_339aaca7_1163834cuda3std6ranges3__45__cpo4dataE,@object
	.size		_ZN41_INTERNAL_a4ed7312_4_k_cu_339aaca7_1163834cuda3std6ranges3__45__cpo4dataE,(_ZN41_INTERNAL_a4ed7312_4_k_cu_339aaca7_1163836thrust24THRUST_300001_SM_1000_NS12placeholders2_1E - _ZN41_INTERNAL_a4ed7312_4_k_cu_339aaca7_1163834cuda3std6ranges3__45__cpo4dataE)
_ZN41_INTERNAL_a4ed7312_4_k_cu_339aaca7_1163834cuda3std6ranges3__45__cpo4dataE:
	.zero		1
	.type		_ZN41_INTERNAL_a4ed7312_4_k_cu_339aaca7_1163836thrust24THRUST_300001_SM_1000_NS12placeholders2_1E,@object
	.size		_ZN41_INTERNAL_a4ed7312_4_k_cu_339aaca7_1163836thrust24THRUST_300001_SM_1000_NS12placeholders2_1E,(_ZN41_INTERNAL_a4ed7312_4_k_cu_339aaca7_1163834cuda3std3__45__cpo5beginE - _ZN41_INTERNAL_a4ed7312_4_k_cu_339aaca7_1163836thrust24THRUST_300001_SM_1000_NS12placeholders2_1E)
_ZN41_INTERNAL_a4ed7312_4_k_cu_339aaca7_1163836thrust24THRUST_300001_SM_1000_NS12placeholders2_1E:
	.zero		1
	.type		_ZN41_INTERNAL_a4ed7312_4_k_cu_339aaca7_1163834cuda3std3__45__cpo5beginE,@object
	.size		_ZN41_INTERNAL_a4ed7312_4_k_cu_339aaca7_1163834cuda3std3__45__cpo5beginE,(_ZN41_INTERNAL_a4ed7312_4_k_cu_339aaca7_1163834cuda3std6ranges3__45__cpo5beginE - _ZN41_INTERNAL_a4ed7312_4_k_cu_339aaca7_1163834cuda3std3__45__cpo5beginE)
_ZN41_INTERNAL_a4ed7312_4_k_cu_339aaca7_1163834cuda3std3__45__cpo5beginE:
	.zero		1
	.type		_ZN41_INTERNAL_a4ed7312_4_k_cu_339aaca7_1163834cuda3std6ranges3__45__cpo5beginE,@object
	.size		_ZN41_INTERNAL_a4ed7312_4_k_cu_339aaca7_1163834cuda3std6ranges3__45__cpo5beginE,(_ZN41_INTERNAL_a4ed7312_4_k_cu_339aaca7_1163836thrust24THRUST_300001_SM_1000_NS12placeholders2_5E - _ZN41_INTERNAL_a4ed7312_4_k_cu_339aaca7_1163834cuda3std6ranges3__45__cpo5beginE)
_ZN41_INTERNAL_a4ed7312_4_k_cu_339aaca7_1163834cuda3std6ranges3__45__cpo5beginE:
	.zero		1
	.type		_ZN41_INTERNAL_a4ed7312_4_k_cu_339aaca7_1163836thrust24THRUST_300001_SM_1000_NS12placeholders2_5E,@object
	.size		_ZN41_INTERNAL_a4ed7312_4_k_cu_339aaca7_1163836thrust24THRUST_300001_SM_1000_NS12placeholders2_5E,(_ZN41_INTERNAL_a4ed7312_4_k_cu_339aaca7_1163834cuda3std3__45__cpo6rbeginE - _ZN41_INTERNAL_a4ed7312_4_k_cu_339aaca7_1163836thrust24THRUST_300001_SM_1000_NS12placeholders2_5E)
_ZN41_INTERNAL_a4ed7312_4_k_cu_339aaca7_1163836thrust24THRUST_300001_SM_1000_NS12placeholders2_5E:
	.zero		1
	.type		_ZN41_INTERNAL_a4ed7312_4_k_cu_339aaca7_1163834cuda3std3__45__cpo6rbeginE,@object
	.size		_ZN41_INTERNAL_a4ed7312_4_k_cu_339aaca7_1163834cuda3std3__45__cpo6rbeginE,(_ZN41_INTERNAL_a4ed7312_4_k_cu_339aaca7_1163834cuda3std6ranges3__45__cpo7advanceE - _ZN41_INTERNAL_a4ed7312_4_k_cu_339aaca7_1163834cuda3std3__45__cpo6rbeginE)
_ZN41_INTERNAL_a4ed7312_4_k_cu_339aaca7_1163834cuda3std3__45__cpo6rbeginE:
	.zero		1
	.type		_ZN41_INTERNAL_a4ed7312_4_k_cu_339aaca7_1163834cuda3std6ranges3__45__cpo7advanceE,@object
	.size		_ZN41_INTERNAL_a4ed7312_4_k_cu_339aaca7_1163834cuda3std6ranges3__45__cpo7advanceE,(_ZN41_INTERNAL_a4ed7312_4_k_cu_339aaca7_1163834cuda3std3__47nulloptE - _ZN41_INTERNAL_a4ed7312_4_k_cu_339aaca7_1163834cuda3std6ranges3__45__cpo7advanceE)
_ZN41_INTERNAL_a4ed7312_4_k_cu_339aaca7_1163834cuda3std6ranges3__45__cpo7advanceE:
	.zero		1
	.type		_ZN41_INTERNAL_a4ed7312_4_k_cu_339aaca7_1163834cuda3std3__47nulloptE,@object
	.size		_ZN41_INTERNAL_a4ed7312_4_k_cu_339aaca7_1163834cuda3std3__47nulloptE,(_ZN41_INTERNAL_a4ed7312_4_k_cu_339aaca7_1163834cuda3std6ranges3__45__cpo8distanceE - _ZN41_INTERNAL_a4ed7312_4_k_cu_339aaca7_1163834cuda3std3__47nulloptE)
_ZN41_INTERNAL_a4ed7312_4_k_cu_339aaca7_1163834cuda3std3__47nulloptE:
	.zero		1
	.type		_ZN41_INTERNAL_a4ed7312_4_k_cu_339aaca7_1163834cuda3std6ranges3__45__cpo8distanceE,@object
	.size		_ZN41_INTERNAL_a4ed7312_4_k_cu_339aaca7_1163834cuda3std6ranges3__45__cpo8distanceE,(_ZN41_INTERNAL_a4ed7312_4_k_cu_339aaca7_1163836thrust24THRUST_300001_SM_1000_NS12placeholders3_10E - _ZN41_INTERNAL_a4ed7312_4_k_cu_339aaca7_1163834cuda3std6ranges3__45__cpo8distanceE)
_ZN41_INTERNAL_a4ed7312_4_k_cu_339aaca7_1163834cuda3std6ranges3__45__cpo8distanceE:
	.zero		1
	.type		_ZN41_INTERNAL_a4ed7312_4_k_cu_339aaca7_1163836thrust24THRUST_300001_SM_1000_NS12placeholders3_10E,@object
	.size		_ZN41_INTERNAL_a4ed7312_4_k_cu_339aaca7_1163836thrust24THRUST_300001_SM_1000_NS12placeholders3_10E,(_ZN41_INTERNAL_a4ed7312_4_k_cu_339aaca7_1163834cuda3std3__419piecewise_constructE - _ZN41_INTERNAL_a4ed7312_4_k_cu_339aaca7_1163836thrust24THRUST_300001_SM_1000_NS12placeholders3_10E)
_ZN41_INTERNAL_a4ed7312_4_k_cu_339aaca7_1163836thrust24THRUST_300001_SM_1000_NS12placeholders3_10E:
	.zero		1
	.type		_ZN41_INTERNAL_a4ed7312_4_k_cu_339aaca7_1163834cuda3std3__419piecewise_constructE,@object
	.size		_ZN41_INTERNAL_a4ed7312_4_k_cu_339aaca7_1163834cuda3std3__419piecewise_constructE,(_ZN41_INTERNAL_a4ed7312_4_k_cu_339aaca7_1163834cuda3std6ranges3__45__cpo5cdataE - _ZN41_INTERNAL_a4ed7312_4_k_cu_339aaca7_1163834cuda3std3__419piecewise_constructE)
_ZN41_INTERNAL_a4ed7312_4_k_cu_339aaca7_1163834cuda3std3__419piecewise_constructE:
	.zero		1
	.type		_ZN41_INTERNAL_a4ed7312_4_k_cu_339aaca7_1163834cuda3std6ranges3__45__cpo5cdataE,@object
	.size		_ZN41_INTERNAL_a4ed7312_4_k_cu_339aaca7_1163834cuda3std6ranges3__45__cpo5cdataE,(_ZN41_INTERNAL_a4ed7312_4_k_cu_339aaca7_1163836thrust24THRUST_300001_SM_1000_NS12placeholders2_2E - _ZN41_INTERNAL_a4ed7312_4_k_cu_339aaca7_1163834cuda3std6ranges3__45__cpo5cdataE)
_ZN41_INTERNAL_a4ed7312_4_k_cu_339aaca7_1163834cuda3std6ranges3__45__cpo5cdataE:
	.zero		1
	.type		_ZN41_INTERNAL_a4ed7312_4_k_cu_339aaca7_1163836thrust24THRUST_300001_SM_1000_NS12placeholders2_2E,@object
	.size		_ZN41_INTERNAL_a4ed7312_4_k_cu_339aaca7_1163836thrust24THRUST_300001_SM_1000_NS12placeholders2_2E,(_ZN41_INTERNAL_a4ed7312_4_k_cu_339aaca7_1163834cuda3std3__45__cpo3endE - _ZN41_INTERNAL_a4ed7312_4_k_cu_339aaca7_1163836thrust24THRUST_300001_SM_1000_NS12placeholders2_2E)
_ZN41_INTERNAL_a4ed7312_4_k_cu_339aaca7_1163836thrust24THRUST_300001_SM_1000_NS12placeholders2_2E:
	.zero		1
	.type		_ZN41_INTERNAL_a4ed7312_4_k_cu_339aaca7_1163834cuda3std3__45__cpo3endE,@object
	.size		_ZN41_INTERNAL_a4ed7312_4_k_cu_339aaca7_1163834cuda3std3__45__cpo3endE,(_ZN41_INTERNAL_a4ed7312_4_k_cu_339aaca7_1163834cuda3std6ranges3__45__cpo3endE - _ZN41_INTERNAL_a4ed7312_4_k_cu_339aaca7_1163834cuda3std3__45__cpo3endE)
_ZN41_INTERNAL_a4ed7312_4_k_cu_339aaca7_1163834cuda3std3__45__cpo3endE:
	.zero		1
	.type		_ZN41_INTERNAL_a4ed7312_4_k_cu_339aaca7_1163834cuda3std6ranges3__45__cpo3endE,@object
	.size		_ZN41_INTERNAL_a4ed7312_4_k_cu_339aaca7_1163834cuda3std6ranges3__45__cpo3endE,(_ZN41_INTERNAL_a4ed7312_4_k_cu_339aaca7_1163836thrust24THRUST_300001_SM_1000_NS12placeholders2_6E - _ZN41_INTERNAL_a4ed7312_4_k_cu_339aaca7_1163834cuda3std6ranges3__45__cpo3endE)
_ZN41_INTERNAL_a4ed7312_4_k_cu_339aaca7_1163834cuda3std6ranges3__45__cpo3endE:
	.zero		1
	.type		_ZN41_INTERNAL_a4ed7312_4_k_cu_339aaca7_1163836thrust24THRUST_300001_SM_1000_NS12placeholders2_6E,@object
	.size		_ZN41_INTERNAL_a4ed7312_4_k_cu_339aaca7_1163836thrust24THRUST_300001_SM_1000_NS12placeholders2_6E,(_ZN41_INTERNAL_a4ed7312_4_k_cu_339aaca7_1163834cuda3std3__45__cpo4rendE - _ZN41_INTERNAL_a4ed7312_4_k_cu_339aaca7_1163836thrust24THRUST_300001_SM_1000_NS12placeholders2_6E)
_ZN41_INTERNAL_a4ed7312_4_k_cu_339aaca7_1163836thrust24THRUST_300001_SM_1000_NS12placeholders2_6E:
	.zero		1
	.type		_ZN41_INTERNAL_a4ed7312_4_k_cu_339aaca7_1163834cuda3std3__45__cpo4rendE,@object
	.size		_ZN41_INTERNAL_a4ed7312_4_k_cu_339aaca7_1163834cuda3std3__45__cpo4rendE,(_ZN41_INTERNAL_a4ed7312_4_k_cu_339aaca7_1163834cuda3std6ranges3__45__cpo9iter_swapE - _ZN41_INTERNAL_a4ed7312_4_k_cu_339aaca7_1163834cuda3std3__45__cpo4rendE)
_ZN41_INTERNAL_a4ed7312_4_k_cu_339aaca7_1163834cuda3std3__45__cpo4rendE:
	.zero		1
	.type		_ZN41_INTERNAL_a4ed7312_4_k_cu_339aaca7_1163834cuda3std6ranges3__45__cpo9iter_swapE,@object
	.size		_ZN41_INTERNAL_a4ed7312_4_k_cu_339aaca7_1163834cuda3std6ranges3__45__cpo9iter_swapE,(_ZN41_INTERNAL_a4ed7312_4_k_cu_339aaca7_1163834cuda3std3__48unexpectE - _ZN41_INTERNAL_a4ed7312_4_k_cu_339aaca7_1163834cuda3std6ranges3__45__cpo9iter_swapE)
_ZN41_INTERNAL_a4ed7312_4_k_cu_339aaca7_1163834cuda3std6ranges3__45__cpo9iter_swapE:
	.zero		1
	.type		_ZN41_INTERNAL_a4ed7312_4_k_cu_339aaca7_1163834cuda3std3__48unexpectE,@object
	.size		_ZN41_INTERNAL_a4ed7312_4_k_cu_339aaca7_1163834cuda3std3__48unexpectE,(_ZN41_INTERNAL_a4ed7312_4_k_cu_339aaca7_1163836thrust24THRUST_300001_SM_1000_NS8cuda_cub3parE - _ZN41_INTERNAL_a4ed7312_4_k_cu_339aaca7_1163834cuda3std3__48unexpectE)
_ZN41_INTERNAL_a4ed7312_4_k_cu_339aaca7_1163834cuda3std3__48unexpectE:
	.zero		1
	.type		_ZN41_INTERNAL_a4ed7312_4_k_cu_339aaca7_1163836thrust24THRUST_300001_SM_1000_NS8cuda_cub3parE,@object
	.size		_ZN41_INTERNAL_a4ed7312_4_k_cu_339aaca7_1163836thrust24THRUST_300001_SM_1000_NS8cuda_cub3parE,(_ZN41_INTERNAL_a4ed7312_4_k_cu_339aaca7_1163836thrust24THRUST_300001_SM_1000_NS12placeholders2_4E - _ZN41_INTERNAL_a4ed7312_4_k_cu_339aaca7_1163836thrust24THRUST_300001_SM_1000_NS8cuda_cub3parE)
_ZN41_INTERNAL_a4ed7312_4_k_cu_339aaca7_1163836thrust24THRUST_300001_SM_1000_NS8cuda_cub3parE:
	.zero		1
	.type		_ZN41_INTERNAL_a4ed7312_4_k_cu_339aaca7_1163836thrust24THRUST_300001_SM_1000_NS12placeholders2_4E,@object
	.size		_ZN41_INTERNAL_a4ed7312_4_k_cu_339aaca7_1163836thrust24THRUST_300001_SM_1000_NS12placeholders2_4E,(_ZN41_INTERNAL_a4ed7312_4_k_cu_339aaca7_1163834cuda3std3__45__cpo4cendE - _ZN41_INTERNAL_a4ed7312_4_k_cu_339aaca7_1163836thrust24THRUST_300001_SM_1000_NS12placeholders2_4E)
_ZN41_INTERNAL_a4ed7312_4_k_cu_339aaca7_1163836thrust24THRUST_300001_SM_1000_NS12placeholders2_4E:
	.zero		1
	.type		_ZN41_INTERNAL_a4ed7312_4_k_cu_339aaca7_1163834cuda3std3__45__cpo4cendE,@object
	.size		_ZN41_INTERNAL_a4ed7312_4_k_cu_339aaca7_1163834cuda3std3__45__cpo4cendE,(_ZN41_INTERNAL_a4ed7312_4_k_cu_339aaca7_1163834cuda3std6ranges3__45__cpo4cendE - _ZN41_INTERNAL_a4ed7312_4_k_cu_339aaca7_1163834cuda3std3__45__cpo4cendE)
_ZN41_INTERNAL_a4ed7312_4_k_cu_339aaca7_1163834cuda3std3__45__cpo4cendE:
	.zero		1
	.type		_ZN41_INTERNAL_a4ed7312_4_k_cu_339aaca7_1163834cuda3std6ranges3__45__cpo4cendE,@object
	.size		_ZN41_INTERNAL_a4ed7312_4_k_cu_339aaca7_1163834cuda3std6ranges3__45__cpo4cendE,(_ZN41_INTERNAL_a4ed7312_4_k_cu_339aaca7_1163834cuda3std3__420unreachable_sentinelE - _ZN41_INTERNAL_a4ed7312_4_k_cu_339aaca7_1163834cuda3std6ranges3__45__cpo4cendE)
_ZN41_INTERNAL_a4ed7312_4_k_cu_339aaca7_1163834cuda3std6ranges3__45__cpo4cendE:
	.zero		1
	.type		_ZN41_INTERNAL_a4ed7312_4_k_cu_339aaca7_1163834cuda3std3__420unreachable_sentinelE,@object
	.size		_ZN41_INTERNAL_a4ed7312_4_k_cu_339aaca7_1163834cuda3std3__420unreachable_sentinelE,(_ZN41_INTERNAL_a4ed7312_4_k_cu_339aaca7_1163834cuda3std6ranges3__45__cpo5ssizeE - _ZN41_INTERNAL_a4ed7312_4_k_cu_339aaca7_1163834cuda3std3__420unreachable_sentinelE)
_ZN41_INTERNAL_a4ed7312_4_k_cu_339aaca7_1163834cuda3std3__420unreachable_sentinelE:
	.zero		1
	.type		_ZN41_INTERNAL_a4ed7312_4_k_cu_339aaca7_1163834cuda3std6ranges3__45__cpo5ssizeE,@object
	.size		_ZN41_INTERNAL_a4ed7312_4_k_cu_339aaca7_1163834cuda3std6ranges3__45__cpo5ssizeE,(_ZN41_INTERNAL_a4ed7312_4_k_cu_339aaca7_1163836thrust24THRUST_300001_SM_1000_NS12placeholders2_8E - _ZN41_INTERNAL_a4ed7312_4_k_cu_339aaca7_1163834cuda3std6ranges3__45__cpo5ssizeE)
_ZN41_INTERNAL_a4ed7312_4_k_cu_339aaca7_1163834cuda3std6ranges3__45__cpo5ssizeE:
	.zero		1
	.type		_ZN41_INTERNAL_a4ed7312_4_k_cu_339aaca7_1163836thrust24THRUST_300001_SM_1000_NS12placeholders2_8E,@object
	.size		_ZN41_INTERNAL_a4ed7312_4_k_cu_339aaca7_1163836thrust24THRUST_300001_SM_1000_NS12placeholders2_8E,(_ZN41_INTERNAL_a4ed7312_4_k_cu_339aaca7_1163834cuda3std3__45__cpo5crendE - _ZN41_INTERNAL_a4ed7312_4_k_cu_339aaca7_1163836thrust24THRUST_300001_SM_1000_NS12placeholders2_8E)
_ZN41_INTERNAL_a4ed7312_4_k_cu_339aaca7_1163836thrust24THRUST_300001_SM_1000_NS12placeholders2_8E:
	.zero		1
	.type		_ZN41_INTERNAL_a4ed7312_4_k_cu_339aaca7_1163834cuda3std3__45__cpo5crendE,@object
	.size		_ZN41_INTERNAL_a4ed7312_4_k_cu_339aaca7_1163834cuda3std3__45__cpo5crendE,(_ZN41_INTERNAL_a4ed7312_4_k_cu_339aaca7_1163834cuda3std6ranges3__45__cpo4prevE - _ZN41_INTERNAL_a4ed7312_4_k_cu_339aaca7_1163834cuda3std3__45__cpo5crendE)
_ZN41_INTERNAL_a4ed7312_4_k_cu_339aaca7_1163834cuda3std3__45__cpo5crendE:
	.zero		1
	.type		_ZN41_INTERNAL_a4ed7312_4_k_cu_339aaca7_1163834cuda3std6ranges3__45__cpo4prevE,@object
	.size		_ZN41_INTERNAL_a4ed7312_4_k_cu_339aaca7_1163834cuda3std6ranges3__45__cpo4prevE,(_ZN41_INTERNAL_a4ed7312_4_k_cu_339aaca7_1163834cuda3std6ranges3__45__cpo9iter_moveE - _ZN41_INTERNAL_a4ed7312_4_k_cu_339aaca7_1163834cuda3std6ranges3__45__cpo4prevE)
_ZN41_INTERNAL_a4ed7312_4_k_cu_339aaca7_1163834cuda3std6ranges3__45__cpo4prevE:
	.zero		1
	.type		_ZN41_INTERNAL_a4ed7312_4_k_cu_339aaca7_1163834cuda3std6ranges3__45__cpo9iter_moveE,@object
	.size		_ZN41_INTERNAL_a4ed7312_4_k_cu_339aaca7_1163834cuda3std6ranges3__45__cpo9iter_moveE,(_ZN41_INTERNAL_a4ed7312_4_k_cu_339aaca7_1163836thrust24THRUST_300001_SM_1000_NS6system6detail10sequential3seqE - _ZN41_INTERNAL_a4ed7312_4_k_cu_339aaca7_1163834cuda3std6ranges3__45__cpo9iter_moveE)
_ZN41_INTERNAL_a4ed7312_4_k_cu_339aaca7_1163834cuda3std6ranges3__45__cpo9iter_moveE:
	.zero		1
	.type		_ZN41_INTERNAL_a4ed7312_4_k_cu_339aaca7_1163836thrust24THRUST_300001_SM_1000_NS6system6detail10sequential3seqE,@object
	.size		_ZN41_INTERNAL_a4ed7312_4_k_cu_339aaca7_1163836thrust24THRUST_300001_SM_1000_NS6system6detail10sequential3seqE,(.L_31 - _ZN41_INTERNAL_a4ed7312_4_k_cu_339aaca7_1163836thrust24THRUST_300001_SM_1000_NS6system6detail10sequential3seqE)
_ZN41_INTERNAL_a4ed7312_4_k_cu_339aaca7_1163836thrust24THRUST_300001_SM_1000_NS6system6detail10sequential3seqE:
	.zero		1
.L_31:


//--------------------- .nv.constant0._ZN3cub18CUB_300001_SM_10006detail11EmptyKernelIvEEvv --------------------------
	.section	.nv.constant0._ZN3cub18CUB_300001_SM_10006detail11EmptyKernelIvEEvv,"a",@progbits
	.sectionflags	@""
	.align	4
.nv.constant0._ZN3cub18CUB_300001_SM_10006detail11EmptyKernelIvEEvv:
	.zero		896


//--------------------- SYMBOLS --------------------------

	.type		.nv.reservedSmem.offset0,@object
	.size		.nv.reservedSmem.offset0,0x4
